//
// Generated by NVIDIA NVVM Compiler
//
// Compiler Build ID: CL-36424714
// Cuda compilation tools, release 13.0, V13.0.88
// Based on NVVM 20.0.0
//

.version 9.0
.target sm_100
.address_size 64

	// .globl	_Z12boids_kernelPKfPfi

.visible .entry _Z12boids_kernelPKfPfi(
	.param .u64 .ptr .align 1 _Z12boids_kernelPKfPfi_param_0,
	.param .u64 .ptr .align 1 _Z12boids_kernelPKfPfi_param_1,
	.param .u32 _Z12boids_kernelPKfPfi_param_2
)
{
	.reg .pred 	%p<18>;
	.reg .b32 	%r<68>;
	.reg .b32 	%f<112>;
	.reg .b64 	%rd<23>;

	ld.param.u64 	%rd10, [_Z12boids_kernelPKfPfi_param_0];
	ld.param.u64 	%rd9, [_Z12boids_kernelPKfPfi_param_1];
	ld.param.u32 	%r36, [_Z12boids_kernelPKfPfi_param_2];
	cvta.to.global.u64 	%rd1, %rd10;
	mov.u32 	%r37, %ctaid.x;
	mov.u32 	%r38, %ntid.x;
	mul.lo.s32 	%r1, %r37, %r38;
	mov.u32 	%r2, %tid.x;
	add.s32 	%r3, %r1, %r2;
	setp.ge.s32 	%p1, %r3, %r36;
	@%p1 bra 	$L__BB0_26;
	shl.b32 	%r4, %r3, 2;
	mul.wide.s32 	%rd11, %r4, 4;
	add.s64 	%rd12, %rd1, %rd11;
	ld.global.f32 	%f1, [%rd12];
	ld.global.f32 	%f2, [%rd12+4];
	ld.global.f32 	%f110, [%rd12+8];
	ld.global.f32 	%f111, [%rd12+12];
	setp.lt.s32 	%p2, %r36, 1;
	mov.b32 	%r57, 0;
	mov.f32 	%f94, 0f00000000;
	mov.f32 	%f95, %f94;
	@%p2 bra 	$L__BB0_23;
	and.b32  	%r5, %r36, 3;
	setp.lt.u32 	%p3, %r36, 4;
	mov.f32 	%f95, 0f00000000;
	mov.b32 	%r61, 0;
	mov.u32 	%r57, %r61;
	mov.f32 	%f94, %f95;
	@%p3 bra 	$L__BB0_17;
	and.b32  	%r61, %r36, 2147483644;
	neg.s32 	%r52, %r3;
	mov.f32 	%f95, 0f00000000;
	mov.b32 	%r54, 0;
	mov.b32 	%r53, 8;
	mov.u32 	%r57, %r54;
$L__BB0_4:
	setp.eq.s32 	%p4, %r52, 0;
	@%p4 bra 	$L__BB0_7;
	add.s32 	%r44, %r53, -8;
	mul.wide.u32 	%rd13, %r44, 4;
	add.s64 	%rd2, %rd1, %rd13;
	ld.global.f32 	%f43, [%rd2];
	ld.global.f32 	%f44, [%rd2+4];
	sub.f32 	%f45, %f43, %f1;
	sub.f32 	%f46, %f44, %f2;
	mul.f32 	%f47, %f46, %f46;
	fma.rn.f32 	%f48, %f45, %f45, %f47;
	setp.gtu.f32 	%p5, %f48, 0f41C80000;
	@%p5 bra 	$L__BB0_7;
	ld.global.f32 	%f49, [%rd2+8];
	add.f32 	%f94, %f94, %f49;
	ld.global.f32 	%f50, [%rd2+12];
	add.f32 	%f95, %f95, %f50;
	add.s32 	%r57, %r57, 1;
$L__BB0_7:
	add.s32 	%r45, %r54, 1;
	setp.eq.s32 	%p6, %r45, %r3;
	@%p6 bra 	$L__BB0_10;
	add.s32 	%r46, %r53, -4;
	mul.wide.u32 	%rd14, %r46, 4;
	add.s64 	%rd3, %rd1, %rd14;
	ld.global.f32 	%f51, [%rd3];
	ld.global.f32 	%f52, [%rd3+4];
	sub.f32 	%f53, %f51, %f1;
	sub.f32 	%f54, %f52, %f2;
	mul.f32 	%f55, %f54, %f54;
	fma.rn.f32 	%f56, %f53, %f53, %f55;
	setp.gtu.f32 	%p7, %f56, 0f41C80000;
	@%p7 bra 	$L__BB0_10;
	ld.global.f32 	%f57, [%rd3+8];
	add.f32 	%f94, %f94, %f57;
	ld.global.f32 	%f58, [%rd3+12];
	add.f32 	%f95, %f95, %f58;
	add.s32 	%r57, %r57, 1;
$L__BB0_10:
	add.s32 	%r47, %r54, 2;
	setp.eq.s32 	%p8, %r47, %r3;
	@%p8 bra 	$L__BB0_13;
	mul.wide.u32 	%rd15, %r53, 4;
	add.s64 	%rd4, %rd1, %rd15;
	ld.global.f32 	%f59, [%rd4];
	ld.global.f32 	%f60, [%rd4+4];
	sub.f32 	%f61, %f59, %f1;
	sub.f32 	%f62, %f60, %f2;
	mul.f32 	%f63, %f62, %f62;
	fma.rn.f32 	%f64, %f61, %f61, %f63;
	setp.gtu.f32 	%p9, %f64, 0f41C80000;
	@%p9 bra 	$L__BB0_13;
	ld.global.f32 	%f65, [%rd4+8];
	add.f32 	%f94, %f94, %f65;
	ld.global.f32 	%f66, [%rd4+12];
	add.f32 	%f95, %f95, %f66;
	add.s32 	%r57, %r57, 1;
$L__BB0_13:
	add.s32 	%r48, %r54, 3;
	setp.eq.s32 	%p10, %r48, %r3;
	@%p10 bra 	$L__BB0_16;
	add.s32 	%r49, %r53, 4;
	mul.wide.u32 	%rd16, %r49, 4;
	add.s64 	%rd5, %rd1, %rd16;
	ld.global.f32 	%f67, [%rd5];
	ld.global.f32 	%f68, [%rd5+4];
	sub.f32 	%f69, %f67, %f1;
	sub.f32 	%f70, %f68, %f2;
	mul.f32 	%f71, %f70, %f70;
	fma.rn.f32 	%f72, %f69, %f69, %f71;
	setp.gtu.f32 	%p11, %f72, 0f41C80000;
	@%p11 bra 	$L__BB0_16;
	ld.global.f32 	%f73, [%rd5+8];
	add.f32 	%f94, %f94, %f73;
	ld.global.f32 	%f74, [%rd5+12];
	add.f32 	%f95, %f95, %f74;
	add.s32 	%r57, %r57, 1;
$L__BB0_16:
	add.s32 	%r54, %r54, 4;
	add.s32 	%r53, %r53, 16;
	add.s32 	%r52, %r52, 4;
	setp.ne.s32 	%p12, %r54, %r61;
	@%p12 bra 	$L__BB0_4;
$L__BB0_17:
	setp.eq.s32 	%p13, %r5, 0;
	@%p13 bra 	$L__BB0_23;
	shl.b32 	%r50, %r61, 2;
	mul.wide.u32 	%rd17, %r50, 4;
	add.s64 	%rd18, %rd17, %rd1;
	add.s64 	%rd22, %rd18, 8;
	sub.s32 	%r51, %r61, %r1;
	sub.s32 	%r64, %r51, %r2;
	neg.s32 	%r63, %r5;
$L__BB0_19:
	.pragma "nounroll";
	setp.eq.s32 	%p14, %r64, 0;
	@%p14 bra 	$L__BB0_22;
	ld.global.f32 	%f75, [%rd22+-8];
	ld.global.f32 	%f76, [%rd22+-4];
	sub.f32 	%f77, %f75, %f1;
	sub.f32 	%f78, %f76, %f2;
	mul.f32 	%f79, %f78, %f78;
	fma.rn.f32 	%f80, %f77, %f77, %f79;
	setp.gtu.f32 	%p15, %f80, 0f41C80000;
	@%p15 bra 	$L__BB0_22;
	ld.global.f32 	%f81, [%rd22];
	add.f32 	%f94, %f94, %f81;
	ld.global.f32 	%f82, [%rd22+4];
	add.f32 	%f95, %f95, %f82;
	add.s32 	%r57, %r57, 1;
$L__BB0_22:
	add.s64 	%rd22, %rd22, 16;
	add.s32 	%r64, %r64, 1;
	add.s32 	%r63, %r63, 1;
	setp.ne.s32 	%p16, %r63, 0;
	@%p16 bra 	$L__BB0_19;
$L__BB0_23:
	setp.lt.s32 	%p17, %r57, 1;
	@%p17 bra 	$L__BB0_25;
	cvt.rn.f32.u32 	%f83, %r57;
	div.rn.f32 	%f84, %f94, %f83;
	div.rn.f32 	%f85, %f95, %f83;
	mul.f32 	%f86, %f84, 0f3F000000;
	fma.rn.f32 	%f110, %f110, 0f3F000000, %f86;
	mul.f32 	%f87, %f85, 0f3F000000;
	fma.rn.f32 	%f111, %f111, 0f3F000000, %f87;
$L__BB0_25:
	add.f32 	%f88, %f1, %f110;
	add.f32 	%f89, %f2, %f111;
	cvta.to.global.u64 	%rd19, %rd9;
	add.s64 	%rd21, %rd19, %rd11;
	st.global.f32 	[%rd21], %f88;
	st.global.f32 	[%rd21+4], %f89;
	st.global.f32 	[%rd21+8], %f110;
	st.global.f32 	[%rd21+12], %f111;
$L__BB0_26:
	ret;

}


// ===== COMPILED SASS (sm_100) =====

	.target	sm_100

	.elftype	@"ET_EXEC"


//--------------------- .note.nv.tkinfo           --------------------------
	.section	.note.nv.tkinfo,"",@"SHT_NOTE"
	.sectionflags	@"SHF_NOTE_NV_TKINFO"
	.tkinfo
        /*0018*/ 	.word	0x00000002
        /*0030*/ 	.string	""
        /*0030*/ 	.string	"ptxas"
        /*0030*/ 	.string	"Cuda compilation tools, release 13.0, V13.0.88"
        /*0030*/ 	.string	"Build cuda_13.0.r13.0/compiler.36424714_0"
        /*0030*/ 	.string	"-arch sm_100 -m 64 "



//--------------------- .note.nv.cuinfo           --------------------------
	.section	.note.nv.cuinfo,"",@"SHT_NOTE"
	.sectionflags	@"SHF_NOTE_NV_CUINFO"
        /*0018*/ 	.short	0x0002
        /*001a*/ 	.short	0x0064
        /*001c*/ 	.short	0x0082
	.zero		2


//--------------------- .nv.info                  --------------------------
	.section	.nv.info,"",@"SHT_CUDA_INFO"
	.align	4


	//----- nvinfo : EIATTR_REGCOUNT
	.align		4
        /*0000*/ 	.byte	0x04, 0x2f
        /*0002*/ 	.short	(.L_1 - .L_0)
	.align		4
.L_0:
        /*0004*/ 	.word	index@(_Z12boids_kernelPKfPfi)
        /*0008*/ 	.word	0x00000017


	//----- nvinfo : EIATTR_FRAME_SIZE
	.align		4
.L_1:
        /*000c*/ 	.byte	0x04, 0x11
        /*000e*/ 	.short	(.L_3 - .L_2)
	.align		4
.L_2:
        /*0010*/ 	.word	index@($__internal_0_$__cuda_sm3x_div_rn_noftz_f32_slowpath)
        /*0014*/ 	.word	0x00000000


	//----- nvinfo : EIATTR_FRAME_SIZE
	.align		4
.L_3:
        /*0018*/ 	.byte	0x04, 0x11
        /*001a*/ 	.short	(.L_5 - .L_4)
	.align		4
.L_4:
        /*001c*/ 	.word	index@(_Z12boids_kernelPKfPfi)
        /*0020*/ 	.word	0x00000000


	//----- nvinfo : EIATTR_MIN_STACK_SIZE
	.align		4
.L_5:
        /*0024*/ 	.byte	0x04, 0x12
        /*0026*/ 	.short	(.L_7 - .L_6)
	.align		4
.L_6:
        /*0028*/ 	.word	index@(_Z12boids_kernelPKfPfi)
        /*002c*/ 	.word	0x00000000
.L_7:


//--------------------- .nv.compat                --------------------------
	.section	.nv.compat,"",@"SHT_CUDA_COMPAT_INFO"
	.align	4
        /*0000*/ 	.byte	0x02, 0x09, 0x00, 0x00, 0x02, 0x02, 0x01, 0x00, 0x02, 0x05, 0x05, 0x00, 0x03, 0x07, 0x01, 0x01
        /*0010*/ 	.byte	0x02, 0x03, 0x00, 0x00, 0x02, 0x06, 0x01, 0x00, 0x04, 0x0b, 0x08, 0x00, 0x01, 0x00, 0x00, 0x00
        /*0020*/ 	.byte	0x00, 0x00, 0x00, 0x00


//--------------------- .nv.info._Z12boids_kernelPKfPfi --------------------------
	.section	.nv.info._Z12boids_kernelPKfPfi,"",@"SHT_CUDA_INFO"
	.sectionflags	@""
	.align	4


	//----- nvinfo : EIATTR_CUDA_API_VERSION
	.align		4
        /*0000*/ 	.byte	0x04, 0x37
        /*0002*/ 	.short	(.L_9 - .L_8)
.L_8:
        /*0004*/ 	.word	0x00000082


	//----- nvinfo : EIATTR_KPARAM_INFO
	.align		4
.L_9:
        /*0008*/ 	.byte	0x04, 0x17
        /*000a*/ 	.short	(.L_11 - .L_10)
.L_10:
        /*000c*/ 	.word	0x00000000
        /*0010*/ 	.short	0x0002
        /*0012*/ 	.short	0x0010
        /*0014*/ 	.byte	0x00, 0xf0, 0x11, 0x00


	//----- nvinfo : EIATTR_KPARAM_INFO
	.align		4
.L_11:
        /*0018*/ 	.byte	0x04, 0x17
        /*001a*/ 	.short	(.L_13 - .L_12)
.L_12:
        /*001c*/ 	.word	0x00000000
        /*0020*/ 	.short	0x0001
        /*0022*/ 	.short	0x0008
        /*0024*/ 	.byte	0x00, 0xf5, 0x21, 0x00


	//----- nvinfo : EIATTR_KPARAM_INFO
	.align		4
.L_13:
        /*0028*/ 	.byte	0x04, 0x17
        /*002a*/ 	.short	(.L_15 - .L_14)
.L_14:
        /*002c*/ 	.word	0x00000000
        /*0030*/ 	.short	0x0000
        /*0032*/ 	.short	0x0000
        /*0034*/ 	.byte	0x00, 0xf5, 0x21, 0x00


	//----- nvinfo : EIATTR_SPARSE_MMA_MASK
	.align		4
.L_15:
        /*0038*/ 	.byte	0x03, 0x50
        /*003a*/ 	.short	0x0000


	//----- nvinfo : EIATTR_MAXREG_COUNT
	.align		4
        /*003c*/ 	.byte	0x03, 0x1b
        /*003e*/ 	.short	0x00ff


	//----- nvinfo : EIATTR_MERCURY_ISA_VERSION
	.align		4
        /*0040*/ 	.byte	0x03, 0x5f
        /*0042*/ 	.short	0x0101


	//----- nvinfo : EIATTR_VRC_CTA_INIT_COUNT
	.align		4
        /*0044*/ 	.byte	0x02, 0x4a
	.zero		1
	.zero		1


	//----- nvinfo : EIATTR_EXIT_INSTR_OFFSETS
	.align		4
        /*0048*/ 	.byte	0x04, 0x1c
        /*004a*/ 	.short	(.L_17 - .L_16)


	//   ....[0]....
.L_16:
        /*004c*/ 	.word	0x00000080


	//   ....[1]....
        /*0050*/ 	.word	0x00000c30


	//----- nvinfo : EIATTR_CRS_STACK_SIZE
	.align		4
.L_17:
        /*0054*/ 	.byte	0x04, 0x1e
        /*0056*/ 	.short	(.L_19 - .L_18)
.L_18:
        /*0058*/ 	.word	0x00000000


	//----- nvinfo : EIATTR_CBANK_PARAM_SIZE
	.align		4
.L_19:
        /*005c*/ 	.byte	0x03, 0x19
        /*005e*/ 	.short	0x0014


	//----- nvinfo : EIATTR_PARAM_CBANK
	.align		4
        /*0060*/ 	.byte	0x04, 0x0a
        /*0062*/ 	.short	(.L_21 - .L_20)
	.align		4
.L_20:
        /*0064*/ 	.word	index@(.nv.constant0._Z12boids_kernelPKfPfi)
        /*0068*/ 	.short	0x0380
        /*006a*/ 	.short	0x0014


	//----- nvinfo : EIATTR_SW_WAR
	.align		4
.L_21:
        /*006c*/ 	.byte	0x04, 0x36
        /*006e*/ 	.short	(.L_23 - .L_22)
.L_22:
        /*0070*/ 	.word	0x00000008
.L_23:


//--------------------- .nv.callgraph             --------------------------
	.section	.nv.callgraph,"",@"SHT_CUDA_CALLGRAPH"
	.align	4
	.sectionentsize	8
	.align		4
        /*0000*/ 	.word	0x00000000
	.align		4
        /*0004*/ 	.word	0xffffffff
	.align		4
        /*0008*/ 	.word	0x00000000
	.align		4
        /*000c*/ 	.word	0xfffffffe
	.align		4
        /*0010*/ 	.word	0x00000000
	.align		4
        /*0014*/ 	.word	0xfffffffd
	.align		4
        /*0018*/ 	.word	0x00000000
	.align		4
        /*001c*/ 	.word	0xfffffffc


//--------------------- .text._Z12boids_kernelPKfPfi --------------------------
	.section	.text._Z12boids_kernelPKfPfi,"ax",@progbits
	.align	128
        .global         _Z12boids_kernelPKfPfi
        .type           _Z12boids_kernelPKfPfi,@function
        .size           _Z12boids_kernelPKfPfi,(.L_x_32 - _Z12boids_kernelPKfPfi)
        .other          _Z12boids_kernelPKfPfi,@"STO_CUDA_ENTRY STV_DEFAULT"
_Z12boids_kernelPKfPfi:
.text._Z12boids_kernelPKfPfi:
[----:B------:R-:W-:Y:S01]  /*0000*/  LDC R1, c[0x0][0x37c] ;  /* 0x0000df00ff017b82 */ /* 0x000fe20000000800 */
[----:B------:R-:W0:Y:S07]  /*0010*/  S2R R0, SR_TID.X ;  /* 0x0000000000007919 */ /* 0x000e2e0000002100 */
[----:B------:R-:W1:Y:S01]  /*0020*/  S2UR UR5, SR_CTAID.X ;  /* 0x00000000000579c3 */ /* 0x000e620000002500 */
[----:B------:R-:W1:Y:S01]  /*0030*/  LDCU UR4, c[0x0][0x360] ;  /* 0x00006c00ff0477ac */ /* 0x000e620008000800 */
[----:B------:R-:W2:Y:S01]  /*0040*/  LDCU UR7, c[0x0][0x390] ;  /* 0x00007200ff0777ac */ /* 0x000ea20008000800 */
[----:B-1----:R-:W-:-:S06]  /*0050*/  UIMAD UR5, UR5, UR4, URZ ;  /* 0x00000004050572a4 */ /* 0x002fcc000f8e02ff */
[----:B0-----:R-:W-:-:S05]  /*0060*/  VIADD R18, R0, UR5 ;  /* 0x0000000500127c36 */ /* 0x001fca0008000000 */
[----:B--2---:R-:W-:-:S13]  /*0070*/  ISETP.GE.AND P0, PT, R18, UR7, PT ;  /* 0x0000000712007c0c */ /* 0x004fda000bf06270 */
[----:B------:R-:W-:Y:S05]  /*0080*/  @P0 EXIT ;  /* 0x000000000000094d */ /* 0x000fea0003800000 */
[----:B------:R-:W0:Y:S01]  /*0090*/  LDC.64 R2, c[0x0][0x380] ;  /* 0x0000e000ff027b82 */ /* 0x000e220000000a00 */
[----:B------:R-:W1:Y:S01]  /*00a0*/  LDCU.64 UR8, c[0x0][0x358] ;  /* 0x00006b00ff0877ac */ /* 0x000e620008000a00 */
[----:B------:R-:W-:-:S05]  /*00b0*/  SHF.L.U32 R8, R18, 0x2, RZ ;  /* 0x0000000212087819 */ /* 0x000fca00000006ff */
[----:B0-----:R-:W-:-:S05]  /*00c0*/  IMAD.WIDE R2, R8, 0x4, R2 ;  /* 0x0000000408027825 */ /* 0x001fca00078e0202 */
[----:B-1----:R0:W5:Y:S04]  /*00d0*/  LDG.E R9, desc[UR8][R2.64] ;  /* 0x0000000802097981 */ /* 0x002168000c1e1900 */
[----:B------:R0:W5:Y:S04]  /*00e0*/  LDG.E R7, desc[UR8][R2.64+0x4] ;  /* 0x0000040802077981 */ /* 0x000168000c1e1900 */
[----:B------:R0:W5:Y:S04]  /*00f0*/  LDG.E R6, desc[UR8][R2.64+0x8] ;  /* 0x0000080802067981 */ /* 0x000168000c1e1900 */
[----:B------:R0:W5:Y:S01]  /*0100*/  LDG.E R4, desc[UR8][R2.64+0xc] ;  /* 0x00000c0802047981 */ /* 0x000162000c1e1900 */
[----:B------:R-:W-:Y:S01]  /*0110*/  UISETP.GE.AND UP0, UPT, UR7, 0x1, UPT ;  /* 0x000000010700788c */ /* 0x000fe2000bf06270 */
[----:B------:R-:W-:Y:S01]  /*0120*/  CS2R R10, SRZ ;  /* 0x00000000000a7805 */ /* 0x000fe2000001ff00 */
[----:B------:R-:W-:-:S07]  /*0130*/  IMAD.MOV.U32 R5, RZ, RZ, RZ ;  /* 0x000000ffff057224 */ /* 0x000fce00078e00ff */
[----:B0-----:R-:W-:Y:S05]  /*0140*/  BRA.U !UP0, `(.L_x_0) ;  /* 0x0000000908087547 */ /* 0x001fea000b800000 */
[----:B------:R-:W-:Y:S01]  /*0150*/  UISETP.GE.U32.AND UP0, UPT, UR7, 0x4, UPT ;  /* 0x000000040700788c */ /* 0x000fe2000bf06070 */
[----:B------:R-:W-:Y:S02]  /*0160*/  HFMA2 R5, -RZ, RZ, 0, 0 ;  /* 0x00000000ff057431 */ /* 0x000fe400000001ff */
[----:B------:R-:W-:Y:S01]  /*0170*/  IMAD.MOV.U32 R15, RZ, RZ, RZ ;  /* 0x000000ffff0f7224 */ /* 0x000fe200078e00ff */
[----:B------:R-:W-:Y:S01]  /*0180*/  CS2R R10, SRZ ;  /* 0x00000000000a7805 */ /* 0x000fe2000001ff00 */
[----:B------:R-:W-:-:S04]  /*0190*/  ULOP3.LUT UR6, UR7, 0x3, URZ, 0xc0, !UPT ;  /* 0x0000000307067892 */ /* 0x000fc8000f8ec0ff */
[----:B------:R-:W-:Y:S08]  /*01a0*/  BRA.U !UP0, `(.L_x_1) ;  /* 0x00000005086c7547 */ /* 0x000ff0000b800000 */
[----:B------:R-:W0:Y:S01]  /*01b0*/  LDC.64 R2, c[0x0][0x380] ;  /* 0x0000e000ff027b82 */ /* 0x000e220000000a00 */
[----:B------:R-:W-:Y:S01]  /*01c0*/  ULOP3.LUT UR4, UR7, 0x7ffffffc, URZ, 0xc0, !UPT ;  /* 0x7ffffffc07047892 */ /* 0x000fe2000f8ec0ff */
[----:B------:R-:W-:Y:S01]  /*01d0*/  IADD3 R20, PT, PT, -R18, RZ, RZ ;  /* 0x000000ff12147210 */ /* 0x000fe20007ffe1ff */
[----:B------:R-:W-:Y:S01]  /*01e0*/  IMAD.MOV.U32 R5, RZ, RZ, RZ ;  /* 0x000000ffff057224 */ /* 0x000fe200078e00ff */
[----:B------:R-:W-:Y:S01]  /*01f0*/  MOV R17, 0x8 ;  /* 0x0000000800117802 */ /* 0x000fe20000000f00 */
[----:B------:R-:W-:Y:S02]  /*0200*/  IMAD.MOV.U32 R10, RZ, RZ, RZ ;  /* 0x000000ffff0a7224 */ /* 0x000fe400078e00ff */
[----:B------:R-:W-:Y:S01]  /*0210*/  MOV R15, UR4 ;  /* 0x00000004000f7c02 */ /* 0x000fe20008000f00 */
[----:B------:R-:W-:-:S06]  /*0220*/  UMOV UR4, URZ ;  /* 0x000000ff00047c82 */ /* 0x000fcc0008000000 */
.L_x_10:
[----:B------:R-:W-:Y:S01]  /*0230*/  ISETP.NE.AND P0, PT, R20, RZ, PT ;  /* 0x000000ff1400720c */ /* 0x000fe20003f05270 */
[----:B------:R-:W-:-:S12]  /*0240*/  BSSY.RECONVERGENT B0, `(.L_x_2) ;  /* 0x0000011000007945 */ /* 0x000fd80003800200 */
[----:B------:R-:W-:Y:S05]  /*0250*/  @!P0 BRA `(.L_x_3) ;  /* 0x00000000003c8947 */ /* 0x000fea0003800000 */
[----:B------:R-:W-:-:S04]  /*0260*/  VIADD R13, R17, 0xfffffff8 ;  /* 0xfffffff8110d7836 */ /* 0x000fc80000000000 */
[----:B0-----:R-:W-:-:S05]  /*0270*/  IMAD.WIDE.U32 R12, R13, 0x4, R2 ;  /* 0x000000040d0c7825 */ /* 0x001fca00078e0002 */
[----:B------:R-:W2:Y:S04]  /*0280*/  LDG.E R16, desc[UR8][R12.64+0x4] ;  /* 0x000004080c107981 */ /* 0x000ea8000c1e1900 */
[----:B------:R-:W3:Y:S01]  /*0290*/  LDG.E R14, desc[UR8][R12.64] ;  /* 0x000000080c0e7981 */ /* 0x000ee2000c1e1900 */
[----:B--2--5:R-:W-:Y:S01]  /*02a0*/  FADD R16, -R7, R16 ;  /* 0x0000001007107221 */ /* 0x024fe20000000100 */
[----:B---3--:R-:W-:-:S03]  /*02b0*/  FADD R14, -R9, R14 ;  /* 0x0000000e090e7221 */ /* 0x008fc60000000100 */
[----:B------:R-:W-:-:S04]  /*02c0*/  FMUL R19, R16, R16 ;  /* 0x0000001010137220 */ /* 0x000fc80000400000 */
[----:B------:R-:W-:-:S05]  /*02d0*/  FFMA R19, R14, R14, R19 ;  /* 0x0000000e0e137223 */ /* 0x000fca0000000013 */
[----:B------:R-:W-:-:S13]  /*02e0*/  FSETP.GTU.AND P0, PT, R19, 25, PT ;  /* 0x41c800001300780b */ /* 0x000fda0003f0c000 */
[----:B------:R-:W-:Y:S05]  /*02f0*/  @P0 BRA `(.L_x_3) ;  /* 0x0000000000140947 */ /* 0x000fea0003800000 */
[----:B------:R-:W2:Y:S04]  /*0300*/  LDG.E R14, desc[UR8][R12.64+0x8] ;  /* 0x000008080c0e7981 */ /* 0x000ea8000c1e1900 */
[----:B------:R-:W3:Y:S01]  /*0310*/  LDG.E R16, desc[UR8][R12.64+0xc] ;  /* 0x00000c080c107981 */ /* 0x000ee2000c1e1900 */
[----:B------:R-:W-:Y:S01]  /*0320*/  IADD3 R10, PT, PT, R10, 0x1, RZ ;  /* 0x000000010a0a7810 */ /* 0x000fe20007ffe0ff */
[----:B--2---:R-:W-:Y:S01]  /*0330*/  FADD R11, R11, R14 ;  /* 0x0000000e0b0b7221 */ /* 0x004fe20000000000 */
[----:B---3--:R-:W-:-:S07]  /*0340*/  FADD R5, R5, R16 ;  /* 0x0000001005057221 */ /* 0x008fce0000000000 */
.L_x_3:
[----:B------:R-:W-:Y:S05]  /*0350*/  BSYNC.RECONVERGENT B0 ;  /* 0x0000000000007941 */ /* 0x000fea0003800200 */
.L_x_2:
[----:B------:R-:W-:Y:S01]  /*0360*/  UIADD3 UR7, UPT, UPT, UR4, 0x1, URZ ;  /* 0x0000000104077890 */ /* 0x000fe2000fffe0ff */
[----:B------:R-:W-:Y:S05]  /*0370*/  BSSY.RECONVERGENT B0, `(.L_x_4) ;  /* 0x0000012000007945 */ /* 0x000fea0003800200 */
[----:B------:R-:W-:-:S13]  /*0380*/  ISETP.NE.AND P0, PT, R18, UR7, PT ;  /* 0x0000000712007c0c */ /* 0x000fda000bf05270 */
        /* <DEDUP_REMOVED lines=16> */
.L_x_5:
[----:B------:R-:W-:Y:S05]  /*0490*/  BSYNC.RECONVERGENT B0 ;  /* 0x0000000000007941 */ /* 0x000fea0003800200 */
.L_x_4:
[----:B------:R-:W-:Y:S01]  /*04a0*/  UIADD3 UR7, UPT, UPT, UR4, 0x2, URZ ;  /* 0x0000000204077890 */ /* 0x000fe2000fffe0ff */
[----:B------:R-:W-:Y:S05]  /*04b0*/  BSSY.RECONVERGENT B0, `(.L_x_6) ;  /* 0x0000011000007945 */ /* 0x000fea0003800200 */
[----:B------:R-:W-:-:S13]  /*04c0*/  ISETP.NE.AND P0, PT, R18, UR7, PT ;  /* 0x0000000712007c0c */ /* 0x000fda000bf05270 */
[----:B------:R-:W-:Y:S05]  /*04d0*/  @!P0 BRA `(.L_x_7) ;  /* 0x0000000000388947 */ /* 0x000fea0003800000 */
        /* <DEDUP_REMOVED lines=11> */
[----:B------:R-:W-:Y:S02]  /*0590*/  VIADD R10, R10, 0x1 ;  /* 0x000000010a0a7836 */ /* 0x000fe40000000000 */
[----:B--2---:R-:W-:Y:S01]  /*05a0*/  FADD R11, R11, R14 ;  /* 0x0000000e0b0b7221 */ /* 0x004fe20000000000 */
[----:B---3--:R-:W-:-:S07]  /*05b0*/  FADD R5, R5, R16 ;  /* 0x0000001005057221 */ /* 0x008fce0000000000 */
.L_x_7:
[----:B------:R-:W-:Y:S05]  /*05c0*/  BSYNC.RECONVERGENT B0 ;  /* 0x0000000000007941 */ /* 0x000fea0003800200 */
.L_x_6:
[----:B------:R-:W-:Y:S01]  /*05d0*/  UIADD3 UR7, UPT, UPT, UR4, 0x3, URZ ;  /* 0x0000000304077890 */ /* 0x000fe2000fffe0ff */
[----:B------:R-:W-:Y:S05]  /*05e0*/  BSSY.RECONVERGENT B0, `(.L_x_8) ;  /* 0x0000012000007945 */ /* 0x000fea0003800200 */
[----:B------:R-:W-:-:S13]  /*05f0*/  ISETP.NE.AND P0, PT, R18, UR7, PT ;  /* 0x0000000712007c0c */ /* 0x000fda000bf05270 */
[----:B------:R-:W-:Y:S05]  /*0600*/  @!P0 BRA `(.L_x_9) ;  /* 0x00000000003c8947 */ /* 0x000fea0003800000 */
[----:B------:R-:W-:-:S05]  /*0610*/  IADD3 R13, PT, PT, R17, 0x4, RZ ;  /* 0x00000004110d7810 */ /* 0x000fca0007ffe0ff */
        /* <DEDUP_REMOVED lines=14> */
.L_x_9:
[----:B------:R-:W-:Y:S05]  /*0700*/  BSYNC.RECONVERGENT B0 ;  /* 0x0000000000007941 */ /* 0x000fea0003800200 */
.L_x_8:
[----:B------:R-:W-:Y:S01]  /*0710*/  UIADD3 UR4, UPT, UPT, UR4, 0x4, URZ ;  /* 0x0000000404047890 */ /* 0x000fe2000fffe0ff */
[----:B------:R-:W-:Y:S01]  /*0720*/  IADD3 R17, PT, PT, R17, 0x10, RZ ;  /* 0x0000001011117810 */ /* 0x000fe20007ffe0ff */
[----:B------:R-:W-:-:S04]  /*0730*/  VIADD R20, R20, 0x4 ;  /* 0x0000000414147836 */ /* 0x000fc80000000000 */
[----:B------:R-:W-:-:S13]  /*0740*/  ISETP.NE.AND P0, PT, R15, UR4, PT ;  /* 0x000000040f007c0c */ /* 0x000fda000bf05270 */
[----:B------:R-:W-:Y:S05]  /*0750*/  @P0 BRA `(.L_x_10) ;  /* 0xfffffff800b40947 */ /* 0x000fea000383ffff */
.L_x_1:
[----:B------:R-:W-:-:S09]  /*0760*/  UISETP.NE.AND UP0, UPT, UR6, URZ, UPT ;  /* 0x000000ff0600728c */ /* 0x000fd2000bf05270 */
[----:B------:R-:W-:Y:S05]  /*0770*/  BRA.U !UP0, `(.L_x_0) ;  /* 0x00000001087c7547 */ /* 0x000fea000b800000 */
[----:B0-----:R-:W0:Y:S01]  /*0780*/  LDC.64 R2, c[0x0][0x380] ;  /* 0x0000e000ff027b82 */ /* 0x001e220000000a00 */
[C---:B------:R-:W-:Y:S01]  /*0790*/  SHF.L.U32 R13, R15.reuse, 0x2, RZ ;  /* 0x000000020f0d7819 */ /* 0x040fe200000006ff */
[----:B------:R-:W-:Y:S01]  /*07a0*/  UIADD3 UR6, UPT, UPT, -UR6, URZ, URZ ;  /* 0x000000ff06067290 */ /* 0x000fe2000fffe1ff */
[----:B------:R-:W-:-:S03]  /*07b0*/  IADD3 R0, PT, PT, R15, -UR5, -R0 ;  /* 0x800000050f007c10 */ /* 0x000fc6000fffe800 */
[----:B0-----:R-:W-:-:S03]  /*07c0*/  IMAD.WIDE.U32 R2, R13, 0x4, R2 ;  /* 0x000000040d027825 */ /* 0x001fc600078e0002 */
[----:B------:R-:W-:-:S05]  /*07d0*/  IADD3 R16, P0, PT, R2, 0x8, RZ ;  /* 0x0000000802107810 */ /* 0x000fca0007f1e0ff */
[----:B------:R-:W-:-:S08]  /*07e0*/  IMAD.X R3, RZ, RZ, R3, P0 ;  /* 0x000000ffff037224 */ /* 0x000fd000000e0603 */
.L_x_13:
[----:B------:R-:W-:Y:S01]  /*07f0*/  ISETP.NE.AND P0, PT, R0, RZ, PT ;  /* 0x000000ff0000720c */ /* 0x000fe20003f05270 */
[----:B------:R-:W-:Y:S01]  /*0800*/  UIADD3 UR6, UPT, UPT, UR6, 0x1, URZ ;  /* 0x0000000106067890 */ /* 0x000fe2000fffe0ff */
[----:B------:R-:W-:Y:S01]  /*0810*/  MOV R2, R16 ;  /* 0x0000001000027202 */ /* 0x000fe20000000f00 */
[----:B------:R-:W-:Y:S02]  /*0820*/  BSSY.RECONVERGENT B0, `(.L_x_11) ;  /* 0x0000011000007945 */ /* 0x000fe40003800200 */
[----:B------:R-:W-:Y:S01]  /*0830*/  UISETP.NE.AND UP0, UPT, UR6, URZ, UPT ;  /* 0x000000ff0600728c */ /* 0x000fe2000bf05270 */
[----:B------:R-:W-:-:S07]  /*0840*/  IADD3 R16, P1, PT, R2, 0x10, RZ ;  /* 0x0000001002107810 */ /* 0x000fce0007f3e0ff */
[----:B------:R-:W-:Y:S06]  /*0850*/  @!P0 BRA `(.L_x_12) ;  /* 0x0000000000348947 */ /* 0x000fec0003800000 */
        /* <DEDUP_REMOVED lines=13> */
.L_x_12:
[----:B------:R-:W-:Y:S05]  /*0930*/  BSYNC.RECONVERGENT B0 ;  /* 0x0000000000007941 */ /* 0x000fea0003800200 */
.L_x_11:
[----:B------:R-:W-:Y:S01]  /*0940*/  IADD3 R0, PT, PT, R0, 0x1, RZ ;  /* 0x0000000100007810 */ /* 0x000fe20007ffe0ff */
[----:B------:R-:W-:Y:S01]  /*0950*/  IMAD.X R3, RZ, RZ, R3, P1 ;  /* 0x000000ffff037224 */ /* 0x000fe200008e0603 */
[----:B------:R-:W-:Y:S06]  /*0960*/  BRA.U UP0, `(.L_x_13) ;  /* 0xfffffffd00a07547 */ /* 0x000fec000b83ffff */
.L_x_0:
[----:B------:R-:W-:Y:S01]  /*0970*/  ISETP.GE.AND P0, PT, R10, 0x1, PT ;  /* 0x000000010a00780c */ /* 0x000fe20003f06270 */
[----:B------:R-:W-:-:S12]  /*0980*/  BSSY.RECONVERGENT B0, `(.L_x_14) ;  /* 0x0000022000007945 */ /* 0x000fd80003800200 */
[----:B------:R-:W-:Y:S05]  /*0990*/  @!P0 BRA `(.L_x_15) ;  /* 0x0000000000808947 */ /* 0x000fea0003800000 */
[----:B0-----:R-:W-:Y:S01]  /*09a0*/  I2FP.F32.U32 R3, R10 ;  /* 0x0000000a00037245 */ /* 0x001fe20000201000 */
[----:B------:R-:W-:Y:S03]  /*09b0*/  BSSY.RECONVERGENT B1, `(.L_x_16) ;  /* 0x000000d000017945 */ /* 0x000fe60003800200 */
[----:B------:R-:W0:Y:S08]  /*09c0*/  MUFU.RCP R0, R3 ;  /* 0x0000000300007308 */ /* 0x000e300000001000 */
[----:B------:R-:W1:Y:S01]  /*09d0*/  FCHK P0, R11, R3 ;  /* 0x000000030b007302 */ /* 0x000e620000000000 */
[----:B0-----:R-:W-:-:S04]  /*09e0*/  FFMA R13, -R3, R0, 1 ;  /* 0x3f800000030d7423 */ /* 0x001fc80000000100 */
[----:B------:R-:W-:-:S04]  /*09f0*/  FFMA R0, R0, R13, R0 ;  /* 0x0000000d00007223 */ /* 0x000fc80000000000 */
[----:B------:R-:W-:-:S04]  /*0a00*/  FFMA R2, R0, R11, RZ ;  /* 0x0000000b00027223 */ /* 0x000fc800000000ff */
[----:B------:R-:W-:-:S04]  /*0a10*/  FFMA R13, -R3, R2, R11 ;  /* 0x00000002030d7223 */ /* 0x000fc8000000010b */
[----:B------:R-:W-:Y:S01]  /*0a20*/  FFMA R2, R0, R13, R2 ;  /* 0x0000000d00027223 */ /* 0x000fe20000000002 */
[----:B-1----:R-:W-:Y:S06]  /*0a30*/  @!P0 BRA `(.L_x_17) ;  /* 0x0000000000108947 */ /* 0x002fec0003800000 */
[----:B------:R-:W-:Y:S02]  /*0a40*/  MOV R0, R11 ;  /* 0x0000000b00007202 */ /* 0x000fe40000000f00 */
[----:B------:R-:W-:-:S07]  /*0a50*/  MOV R10, 0xa70 ;  /* 0x00000a70000a7802 */ /* 0x000fce0000000f00 */
[----:B-----5:R-:W-:Y:S05]  /*0a60*/  CALL.REL.NOINC `($__internal_0_$__cuda_sm3x_div_rn_noftz_f32_slowpath) ;  /* 0x0000000000747944 */ /* 0x020fea0003c00000 */
[----:B------:R-:W-:-:S07]  /*0a70*/  IMAD.MOV.U32 R2, RZ, RZ, R0 ;  /* 0x000000ffff027224 */ /* 0x000fce00078e0000 */
.L_x_17:
[----:B------:R-:W-:Y:S05]  /*0a80*/  BSYNC.RECONVERGENT B1 ;  /* 0x0000000000017941 */ /* 0x000fea0003800200 */
.L_x_16:
[----:B------:R-:W0:Y:S01]  /*0a90*/  MUFU.RCP R0, R3 ;  /* 0x0000000300007308 */ /* 0x000e220000001000 */
[----:B------:R-:W-:Y:S07]  /*0aa0*/  BSSY.RECONVERGENT B1, `(.L_x_18) ;  /* 0x000000b000017945 */ /* 0x000fee0003800200 */
        /* <DEDUP_REMOVED lines=10> */
.L_x_19:
[----:B------:R-:W-:Y:S05]  /*0b50*/  BSYNC.RECONVERGENT B1 ;  /* 0x0000000000017941 */ /* 0x000fea0003800200 */
.L_x_18:
[----:B------:R-:W-:Y:S01]  /*0b60*/  FMUL R3, R2, 0.5 ;  /* 0x3f00000002037820 */ /* 0x000fe20000400000 */
[----:B------:R-:W-:-:S03]  /*0b70*/  FMUL R5, R0, 0.5 ;  /* 0x3f00000000057820 */ /* 0x000fc60000400000 */
[----:B-----5:R-:W-:Y:S01]  /*0b80*/  FFMA R6, R6, 0.5, R3 ;  /* 0x3f00000006067823 */ /* 0x020fe20000000003 */
[----:B------:R-:W-:-:S07]  /*0b90*/  FFMA R4, R4, 0.5, R5 ;  /* 0x3f00000004047823 */ /* 0x000fce0000000005 */
.L_x_15:
[----:B------:R-:W-:Y:S05]  /*0ba0*/  BSYNC.RECONVERGENT B0 ;  /* 0x0000000000007941 */ /* 0x000fea0003800200 */
.L_x_14:
[----:B0-----:R-:W0:Y:S01]  /*0bb0*/  LDC.64 R2, c[0x0][0x388] ;  /* 0x0000e200ff027b82 */ /* 0x001e220000000a00 */
[----:B-----5:R-:W-:Y:S01]  /*0bc0*/  FADD R5, R9, R6 ;  /* 0x0000000609057221 */ /* 0x020fe20000000000 */
[----:B------:R-:W-:Y:S01]  /*0bd0*/  FADD R7, R7, R4 ;  /* 0x0000000407077221 */ /* 0x000fe20000000000 */
[----:B0-----:R-:W-:-:S05]  /*0be0*/  IMAD.WIDE R8, R8, 0x4, R2 ;  /* 0x0000000408087825 */ /* 0x001fca00078e0202 */
[----:B------:R-:W-:Y:S04]  /*0bf0*/  STG.E desc[UR8][R8.64], R5 ;  /* 0x0000000508007986 */ /* 0x000fe8000c101908 */
[----:B------:R-:W-:Y:S04]  /*0c00*/  STG.E desc[UR8][R8.64+0x4], R7 ;  /* 0x0000040708007986 */ /* 0x000fe8000c101908 */
[----:B------:R-:W-:Y:S04]  /*0c10*/  STG.E desc[UR8][R8.64+0x8], R6 ;  /* 0x0000080608007986 */ /* 0x000fe8000c101908 */
[----:B------:R-:W-:Y:S01]  /*0c20*/  STG.E desc[UR8][R8.64+0xc], R4 ;  /* 0x00000c0408007986 */ /* 0x000fe2000c101908 */
[----:B------:R-:W-:Y:S05]  /*0c30*/  EXIT ;  /* 0x000000000000794d */ /* 0x000fea0003800000 */
        .weak           $__internal_0_$__cuda_sm3x_div_rn_noftz_f32_slowpath
        .type           $__internal_0_$__cuda_sm3x_div_rn_noftz_f32_slowpath,@function
        .size           $__internal_0_$__cuda_sm3x_div_rn_noftz_f32_slowpath,(.L_x_32 - $__internal_0_$__cuda_sm3x_div_rn_noftz_f32_slowpath)
$__internal_0_$__cuda_sm3x_div_rn_noftz_f32_slowpath:
[--C-:B------:R-:W-:Y:S01]  /*0c40*/  SHF.R.U32.HI R12, RZ, 0x17, R3.reuse ;  /* 0x00000017ff0c7819 */ /* 0x100fe20000011603 */
[----:B------:R-:W-:Y:S01]  /*0c50*/  BSSY.RECONVERGENT B2, `(.L_x_20) ;  /* 0x0000063000027945 */ /* 0x000fe20003800200 */
[----:B------:R-:W-:Y:S01]  /*0c60*/  SHF.R.U32.HI R11, RZ, 0x17, R0 ;  /* 0x00000017ff0b7819 */ /* 0x000fe20000011600 */
[----:B------:R-:W-:Y:S01]  /*0c70*/  IMAD.MOV.U32 R13, RZ, RZ, R3 ;  /* 0x000000ffff0d7224 */ /* 0x000fe200078e0003 */
[----:B------:R-:W-:Y:S02]  /*0c80*/  LOP3.LUT R12, R12, 0xff, RZ, 0xc0, !PT ;  /* 0x000000ff0c0c7812 */ /* 0x000fe400078ec0ff */
[----:B------:R-:W-:-:S03]  /*0c90*/  LOP3.LUT R16, R11, 0xff, RZ, 0xc0, !PT ;  /* 0x000000ff0b107812 */ /* 0x000fc600078ec0ff */
[----:B------:R-:W-:Y:S01]  /*0ca0*/  VIADD R15, R12, 0xffffffff ;  /* 0xffffffff0c0f7836 */ /* 0x000fe20000000000 */
[----:B------:R-:W-:-:S04]  /*0cb0*/  IADD3 R14, PT, PT, R16, -0x1, RZ ;  /* 0xffffffff100e7810 */ /* 0x000fc80007ffe0ff */
[----:B------:R-:W-:-:S04]  /*0cc0*/  ISETP.GT.U32.AND P0, PT, R15, 0xfd, PT ;  /* 0x000000fd0f00780c */ /* 0x000fc80003f04070 */
[----:B------:R-:W-:-:S13]  /*0cd0*/  ISETP.GT.U32.OR P0, PT, R14, 0xfd, P0 ;  /* 0x000000fd0e00780c */ /* 0x000fda0000704470 */
[----:B------:R-:W-:Y:S01]  /*0ce0*/  @!P0 MOV R11, RZ ;  /* 0x000000ff000b8202 */ /* 0x000fe20000000f00 */
[----:B------:R-:W-:Y:S06]  /*0cf0*/  @!P0 BRA `(.L_x_21) ;  /* 0x00000000005c8947 */ /* 0x000fec0003800000 */
[----:B------:R-:W-:Y:S02]  /*0d00*/  FSETP.GTU.FTZ.AND P0, PT, |R0|, +INF , PT ;  /* 0x7f8000000000780b */ /* 0x000fe40003f1c200 */
[----:B------:R-:W-:-:S04]  /*0d10*/  FSETP.GTU.FTZ.AND P1, PT, |R3|, +INF , PT ;  /* 0x7f8000000300780b */ /* 0x000fc80003f3c200 */
[----:B------:R-:W-:-:S13]  /*0d20*/  PLOP3.LUT P0, PT, P0, P1, PT, 0xf8, 0x8f ;  /* 0x00000000008f781c */ /* 0x000fda0000703f70 */
[----:B------:R-:W-:Y:S05]  /*0d30*/  @P0 BRA `(.L_x_22) ;  /* 0x00000004004c0947 */ /* 0x000fea0003800000 */
[----:B------:R-:W-:-:S13]  /*0d40*/  LOP3.LUT P0, RZ, R13, 0x7fffffff, R0, 0xc8, !PT ;  /* 0x7fffffff0dff7812 */ /* 0x000fda000780c800 */
[----:B------:R-:W-:Y:S05]  /*0d50*/  @!P0 BRA `(.L_x_23) ;  /* 0x00000004003c8947 */ /* 0x000fea0003800000 */
[C---:B------:R-:W-:Y:S02]  /*0d60*/  FSETP.NEU.FTZ.AND P2, PT, |R0|.reuse, +INF , PT ;  /* 0x7f8000000000780b */ /* 0x040fe40003f5d200 */
[----:B------:R-:W-:Y:S02]  /*0d70*/  FSETP.NEU.FTZ.AND P1, PT, |R3|, +INF , PT ;  /* 0x7f8000000300780b */ /* 0x000fe40003f3d200 */
[----:B------:R-:W-:-:S11]  /*0d80*/  FSETP.NEU.FTZ.AND P0, PT, |R0|, +INF , PT ;  /* 0x7f8000000000780b */ /* 0x000fd60003f1d200 */
[----:B------:R-:W-:Y:S05]  /*0d90*/  @!P1 BRA !P2, `(.L_x_23) ;  /* 0x00000004002c9947 */ /* 0x000fea0005000000 */
[----:B------:R-:W-:-:S04]  /*0da0*/  LOP3.LUT P2, RZ, R0, 0x7fffffff, RZ, 0xc0, !PT ;  /* 0x7fffffff00ff7812 */ /* 0x000fc8000784c0ff */
[----:B------:R-:W-:-:S13]  /*0db0*/  PLOP3.LUT P1, PT, P1, P2, PT, 0x2f, 0xf2 ;  /* 0x0000000000f2781c */ /* 0x000fda0000f24577 */
[----:B------:R-:W-:Y:S05]  /*0dc0*/  @P1 BRA `(.L_x_24) ;  /* 0x0000000400181947 */ /* 0x000fea0003800000 */
[----:B------:R-:W-:-:S04]  /*0dd0*/  LOP3.LUT P1, RZ, R13, 0x7fffffff, RZ, 0xc0, !PT ;  /* 0x7fffffff0dff7812 */ /* 0x000fc8000782c0ff */
[----:B------:R-:W-:-:S13]  /*0de0*/  PLOP3.LUT P0, PT, P0, P1, PT, 0x2f, 0xf2 ;  /* 0x0000000000f2781c */ /* 0x000fda0000702577 */
[----:B------:R-:W-:Y:S05]  /*0df0*/  @P0 BRA `(.L_x_25) ;  /* 0x0000000400000947 */ /* 0x000fea0003800000 */
[----:B------:R-:W-:Y:S02]  /*0e00*/  ISETP.GE.AND P0, PT, R14, RZ, PT ;  /* 0x000000ff0e00720c */ /* 0x000fe40003f06270 */
[----:B------:R-:W-:-:S11]  /*0e10*/  ISETP.GE.AND P1, PT, R15, RZ, PT ;  /* 0x000000ff0f00720c */ /* 0x000fd60003f26270 */
[----:B------:R-:W-:Y:S01]  /*0e20*/  @P0 IMAD.MOV.U32 R11, RZ, RZ, RZ ;  /* 0x000000ffff0b0224 */ /* 0x000fe200078e00ff */
[----:B------:R-:W-:Y:S01]  /*0e30*/  @!P0 MOV R11, 0xffffffc0 ;  /* 0xffffffc0000b8802 */ /* 0x000fe20000000f00 */
[----:B------:R-:W-:Y:S01]  /*0e40*/  @!P0 FFMA R0, R0, 1.84467440737095516160e+19, RZ ;  /* 0x5f80000000008823 */ /* 0x000fe200000000ff */
[----:B------:R-:W-:-:S03]  /*0e50*/  @!P1 FFMA R13, R3, 1.84467440737095516160e+19, RZ ;  /* 0x5f800000030d9823 */ /* 0x000fc600000000ff */
[----:B------:R-:W-:-:S07]  /*0e60*/  @!P1 VIADD R11, R11, 0x40 ;  /* 0x000000400b0b9836 */ /* 0x000fce0000000000 */
.L_x_21:
[----:B------:R-:W-:Y:S01]  /*0e70*/  LEA R14, R12, 0xc0800000, 0x17 ;  /* 0xc08000000c0e7811 */ /* 0x000fe200078eb8ff */
[----:B------:R-:W-:Y:S03]  /*0e80*/  BSSY.RECONVERGENT B3, `(.L_x_26) ;  /* 0x0000036000037945 */ /* 0x000fe60003800200 */
[----:B------:R-:W-:Y:S01]  /*0e90*/  IADD3 R14, PT, PT, -R14, R13, RZ ;  /* 0x0000000d0e0e7210 */ /* 0x000fe20007ffe1ff */
[----:B------:R-:W-:-:S03]  /*0ea0*/  VIADD R13, R16, 0xffffff81 ;  /* 0xffffff81100d7836 */ /* 0x000fc60000000000 */
[----:B------:R0:W1:Y:S01]  /*0eb0*/  MUFU.RCP R15, R14 ;  /* 0x0000000e000f7308 */ /* 0x0000620000001000 */
[----:B------:R-:W-:Y:S01]  /*0ec0*/  FADD.FTZ R17, -R14, -RZ ;  /* 0x800000ff0e117221 */ /* 0x000fe20000010100 */
[C---:B------:R-:W-:Y:S01]  /*0ed0*/  IMAD R0, R13.reuse, -0x800000, R0 ;  /* 0xff8000000d007824 */ /* 0x040fe200078e0200 */
[----:B0-----:R-:W-:-:S04]  /*0ee0*/  IADD3 R14, PT, PT, R13, 0x7f, -R12 ;  /* 0x0000007f0d0e7810 */ /* 0x001fc80007ffe80c */
[----:B------:R-:W-:Y:S01]  /*0ef0*/  IADD3 R11, PT, PT, R14, R11, RZ ;  /* 0x0000000b0e0b7210 */ /* 0x000fe20007ffe0ff */
[----:B-1----:R-:W-:-:S04]  /*0f00*/  FFMA R16, R15, R17, 1 ;  /* 0x3f8000000f107423 */ /* 0x002fc80000000011 */
[----:B------:R-:W-:-:S04]  /*0f10*/  FFMA R18, R15, R16, R15 ;  /* 0x000000100f127223 */ /* 0x000fc8000000000f */
[----:B------:R-:W-:-:S04]  /*0f20*/  FFMA R15, R0, R18, RZ ;  /* 0x00000012000f7223 */ /* 0x000fc800000000ff */
[----:B------:R-:W-:-:S04]  /*0f30*/  FFMA R16, R17, R15, R0 ;  /* 0x0000000f11107223 */ /* 0x000fc80000000000 */
[----:B------:R-:W-:-:S04]  /*0f40*/  FFMA R15, R18, R16, R15 ;  /* 0x00000010120f7223 */ /* 0x000fc8000000000f */
[----:B------:R-:W-:-:S04]  /*0f50*/  FFMA R16, R17, R15, R0 ;  /* 0x0000000f11107223 */ /* 0x000fc80000000000 */
[----:B------:R-:W-:-:S05]  /*0f60*/  FFMA R0, R18, R16, R15 ;  /* 0x0000001012007223 */ /* 0x000fca000000000f */
[----:B------:R-:W-:-:S04]  /*0f70*/  SHF.R.U32.HI R12, RZ, 0x17, R0 ;  /* 0x00000017ff0c7819 */ /* 0x000fc80000011600 */
[----:B------:R-:W-:-:S05]  /*0f80*/  LOP3.LUT R12, R12, 0xff, RZ, 0xc0, !PT ;  /* 0x000000ff0c0c7812 */ /* 0x000fca00078ec0ff */
[----:B------:R-:W-:-:S05]  /*0f90*/  IMAD.IADD R17, R12, 0x1, R11 ;  /* 0x000000010c117824 */ /* 0x000fca00078e020b */
[----:B------:R-:W-:-:S04]  /*0fa0*/  IADD3 R12, PT, PT, R17, -0x1, RZ ;  /* 0xffffffff110c7810 */ /* 0x000fc80007ffe0ff */
[----:B------:R-:W-:-:S13]  /*0fb0*/  ISETP.GE.U32.AND P0, PT, R12, 0xfe, PT ;  /* 0x000000fe0c00780c */ /* 0x000fda0003f06070 */
[----:B------:R-:W-:Y:S05]  /*0fc0*/  @!P0 BRA `(.L_x_27) ;  /* 0x0000000000808947 */ /* 0x000fea0003800000 */
[----:B------:R-:W-:-:S13]  /*0fd0*/  ISETP.GT.AND P0, PT, R17, 0xfe, PT ;  /* 0x000000fe1100780c */ /* 0x000fda0003f04270 */
[----:B------:R-:W-:Y:S05]  /*0fe0*/  @P0 BRA `(.L_x_28) ;  /* 0x00000000006c0947 */ /* 0x000fea0003800000 */
[----:B------:R-:W-:-:S13]  /*0ff0*/  ISETP.GE.AND P0, PT, R17, 0x1, PT ;  /* 0x000000011100780c */ /* 0x000fda0003f06270 */
[----:B------:R-:W-:Y:S05]  /*1000*/  @P0 BRA `(.L_x_29) ;  /* 0x0000000000740947 */ /* 0x000fea0003800000 */
[----:B------:R-:W-:Y:S02]  /*1010*/  ISETP.GE.AND P0, PT, R17, -0x18, PT ;  /* 0xffffffe81100780c */ /* 0x000fe40003f06270 */
[----:B------:R-:W-:-:S11]  /*1020*/  LOP3.LUT R0, R0, 0x80000000, RZ, 0xc0, !PT ;  /* 0x8000000000007812 */ /* 0x000fd600078ec0ff */
[----:B------:R-:W-:Y:S05]  /*1030*/  @!P0 BRA `(.L_x_29) ;  /* 0x0000000000688947 */ /* 0x000fea0003800000 */
[CCC-:B------:R-:W-:Y:S01]  /*1040*/  FFMA.RZ R11, R18.reuse, R16.reuse, R15.reuse ;  /* 0x00000010120b7223 */ /* 0x1c0fe2000000c00f */
[C---:B------:R-:W-:Y:S02]  /*1050*/  VIADD R14, R17.reuse, 0x20 ;  /* 0x00000020110e7836 */ /* 0x040fe40000000000 */
[CCC-:B------:R-:W-:Y:S01]  /*1060*/  FFMA.RM R12, R18.reuse, R16.reuse, R15.reuse ;  /* 0x00000010120c7223 */ /* 0x1c0fe2000000400f */
[----:B------:R-:W-:Y:S02]  /*1070*/  ISETP.NE.AND P2, PT, R17, RZ, PT ;  /* 0x000000ff1100720c */ /* 0x000fe40003f45270 */
[----:B------:R-:W-:Y:S01]  /*1080*/  LOP3.LUT R13, R11, 0x7fffff, RZ, 0xc0, !PT ;  /* 0x007fffff0b0d7812 */ /* 0x000fe200078ec0ff */
[----:B------:R-:W-:Y:S01]  /*1090*/  FFMA.RP R11, R18, R16, R15 ;  /* 0x00000010120b7223 */ /* 0x000fe2000000800f */
[----:B------:R-:W-:Y:S02]  /*10a0*/  ISETP.NE.AND P1, PT, R17, RZ, PT ;  /* 0x000000ff1100720c */ /* 0x000fe40003f25270 */
[----:B------:R-:W-:-:S02]  /*10b0*/  LOP3.LUT R13, R13, 0x800000, RZ, 0xfc, !PT ;  /* 0x008000000d0d7812 */ /* 0x000fc400078efcff */
[----:B------:R-:W-:Y:S02]  /*10c0*/  IADD3 R15, PT, PT, -R17, RZ, RZ ;  /* 0x000000ff110f7210 */ /* 0x000fe40007ffe1ff */
[----:B------:R-:W-:Y:S02]  /*10d0*/  SHF.L.U32 R14, R13, R14, RZ ;  /* 0x0000000e0d0e7219 */ /* 0x000fe400000006ff */
[----:B------:R-:W-:Y:S02]  /*10e0*/  FSETP.NEU.FTZ.AND P0, PT, R11, R12, PT ;  /* 0x0000000c0b00720b */ /* 0x000fe40003f1d000 */
[----:B------:R-:W-:Y:S02]  /*10f0*/  SEL R12, R15, RZ, P2 ;  /* 0x000000ff0f0c7207 */ /* 0x000fe40001000000 */
[----:B------:R-:W-:Y:S02]  /*1100*/  ISETP.NE.AND P1, PT, R14, RZ, P1 ;  /* 0x000000ff0e00720c */ /* 0x000fe40000f25270 */
[----:B------:R-:W-:-:S02]  /*1110*/  SHF.R.U32.HI R12, RZ, R12, R13 ;  /* 0x0000000cff0c7219 */ /* 0x000fc4000001160d */
[----:B------:R-:W-:Y:S02]  /*1120*/  PLOP3.LUT P0, PT, P0, P1, PT, 0xf8, 0x8f ;  /* 0x00000000008f781c */ /* 0x000fe40000703f70 */
[----:B------:R-:W-:Y:S02]  /*1130*/  SHF.R.U32.HI R14, RZ, 0x1, R12 ;  /* 0x00000001ff0e7819 */ /* 0x000fe4000001160c */
[----:B------:R-:W-:-:S04]  /*1140*/  SEL R11, RZ, 0x1, !P0 ;  /* 0x00000001ff0b7807 */ /* 0x000fc80004000000 */
[----:B------:R-:W-:-:S04]  /*1150*/  LOP3.LUT R11, R11, 0x1, R14, 0xf8, !PT ;  /* 0x000000010b0b7812 */ /* 0x000fc800078ef80e */
[----:B------:R-:W-:-:S05]  /*1160*/  LOP3.LUT R11, R11, R12, RZ, 0xc0, !PT ;  /* 0x0000000c0b0b7212 */ /* 0x000fca00078ec0ff */
[----:B------:R-:W-:-:S05]  /*1170*/  IMAD.IADD R11, R14, 0x1, R11 ;  /* 0x000000010e0b7824 */ /* 0x000fca00078e020b */
[----:B------:R-:W-:Y:S01]  /*1180*/  LOP3.LUT R0, R11, R0, RZ, 0xfc, !PT ;  /* 0x000000000b007212 */ /* 0x000fe200078efcff */
[----:B------:R-:W-:Y:S06]  /*1190*/  BRA `(.L_x_29) ;  /* 0x0000000000107947 */ /* 0x000fec0003800000 */
.L_x_28:
[----:B------:R-:W-:-:S04]  /*11a0*/  LOP3.LUT R0, R0, 0x80000000, RZ, 0xc0, !PT ;  /* 0x8000000000007812 */ /* 0x000fc800078ec0ff */
[----:B------:R-:W-:Y:S01]  /*11b0*/  LOP3.LUT R0, R0, 0x7f800000, RZ, 0xfc, !PT ;  /* 0x7f80000000007812 */ /* 0x000fe200078efcff */
[----:B------:R-:W-:Y:S06]  /*11c0*/  BRA `(.L_x_29) ;  /* 0x0000000000047947 */ /* 0x000fec0003800000 */
.L_x_27:
[----:B------:R-:W-:-:S07]  /*11d0*/  LEA R0, R11, R0, 0x17 ;  /* 0x000000000b007211 */ /* 0x000fce00078eb8ff */
.L_x_29:
[----:B------:R-:W-:Y:S05]  /*11e0*/  BSYNC.RECONVERGENT B3 ;  /* 0x0000000000037941 */ /* 0x000fea0003800200 */
.L_x_26:
[----:B------:R-:W-:Y:S05]  /*11f0*/  BRA `(.L_x_30) ;  /* 0x0000000000207947 */ /* 0x000fea0003800000 */
.L_x_25:
[----:B------:R-:W-:-:S04]  /*1200*/  LOP3.LUT R0, R13, 0x80000000, R0, 0x48, !PT ;  /* 0x800000000d007812 */ /* 0x000fc800078e4800 */
[----:B------:R-:W-:Y:S01]  /*1210*/  LOP3.LUT R0, R0, 0x7f800000, RZ, 0xfc, !PT ;  /* 0x7f80000000007812 */ /* 0x000fe200078efcff */
[----:B------:R-:W-:Y:S06]  /*1220*/  BRA `(.L_x_30) ;  /* 0x0000000000147947 */ /* 0x000fec0003800000 */
.L_x_24:
[----:B------:R-:W-:Y:S01]  /*1230*/  LOP3.LUT R0, R13, 0x80000000, R0, 0x48, !PT ;  /* 0x800000000d007812 */ /* 0x000fe200078e4800 */
[----:B------:R-:W-:Y:S06]  /*1240*/  BRA `(.L_x_30) ;  /* 0x00000000000c7947 */ /* 0x000fec0003800000 */
.L_x_23:
[----:B------:R-:W0:Y:S01]  /*1250*/  MUFU.RSQ R0, -QNAN ;  /* 0xffc0000000007908 */ /* 0x000e220000001400 */
[----:B------:R-:W-:Y:S05]  /*1260*/  BRA `(.L_x_30) ;  /* 0x0000000000047947 */ /* 0x000fea0003800000 */
.L_x_22:
[----:B------:R-:W-:-:S07]  /*1270*/  FADD.FTZ R0, R0, R3 ;  /* 0x0000000300007221 */ /* 0x000fce0000010000 */
.L_x_30:
[----:B------:R-:W-:Y:S05]  /*1280*/  BSYNC.RECONVERGENT B2 ;  /* 0x0000000000027941 */ /* 0x000fea0003800200 */
.L_x_20:
[----:B------:R-:W-:-:S04]  /*1290*/  IMAD.MOV.U32 R11, RZ, RZ, 0x0 ;  /* 0x00000000ff0b7424 */ /* 0x000fc800078e00ff */
[----:B0-----:R-:W-:Y:S05]  /*12a0*/  RET.REL.NODEC R10 `(_Z12boids_kernelPKfPfi) ;  /* 0xffffffec0a547950 */ /* 0x001fea0003c3ffff */
.L_x_31:
[----:B------:R-:W-:-:S00]  /*12b0*/  BRA `(.L_x_31) ;  /* 0xfffffffc00fc7947 */ /* 0x000fc0000383ffff */
[----:B------:R-:W-:-:S00]  /*12c0*/  NOP ;  /* 0x0000000000007918 */ /* 0x000fc00000000000 */
        /* <DEDUP_REMOVED lines=11> */
.L_x_32:


//--------------------- .nv.shared.reserved.0     --------------------------
	.section	.nv.shared.reserved.0,"aw",@nobits
	.weak		__nv_reservedSMEM_offset_0_alias
	.size		__nv_reservedSMEM_offset_0_alias, 0, 64
	.other		__nv_reservedSMEM_offset_0_alias,@"STO_CUDA_RESERVED_SHARED STV_DEFAULT"
__nv_reservedSMEM_offset_0_alias:
	.zero		0
	.zero		64


//--------------------- .nv.constant0._Z12boids_kernelPKfPfi --------------------------
	.section	.nv.constant0._Z12boids_kernelPKfPfi,"a",@progbits
	.sectionflags	@""
	.align	4
.nv.constant0._Z12boids_kernelPKfPfi:
	.zero		916


//--------------------- SYMBOLS --------------------------

	.type		.nv.reservedSmem.offset0,@object
	.size		.nv.reservedSmem.offset0,0x4
